//
// Generated by NVIDIA NVVM Compiler
//
// Compiler Build ID: CL-36424714
// Cuda compilation tools, release 13.0, V13.0.88
// Based on NVVM 20.0.0
//

.version 9.0
.target sm_100
.address_size 64

	// .globl	_Z19repeatedActivationsPfiiif

.visible .entry _Z19repeatedActivationsPfiiif(
	.param .u64 .ptr .align 1 _Z19repeatedActivationsPfiiif_param_0,
	.param .u32 _Z19repeatedActivationsPfiiif_param_1,
	.param .u32 _Z19repeatedActivationsPfiiif_param_2,
	.param .u32 _Z19repeatedActivationsPfiiif_param_3,
	.param .f32 _Z19repeatedActivationsPfiiif_param_4
)
{


	ret;

}


// ===== COMPILED SASS (sm_100) =====

	.target	sm_100

	.elftype	@"ET_EXEC"


//--------------------- .note.nv.tkinfo           --------------------------
	.section	.note.nv.tkinfo,"",@"SHT_NOTE"
	.sectionflags	@"SHF_NOTE_NV_TKINFO"
	.tkinfo
        /*0018*/ 	.word	0x00000002
        /*0030*/ 	.string	""
        /*0030*/ 	.string	"ptxas"
        /*0030*/ 	.string	"Cuda compilation tools, release 13.0, V13.0.88"
        /*0030*/ 	.string	"Build cuda_13.0.r13.0/compiler.36424714_0"
        /*0030*/ 	.string	"-arch sm_100 -m 64 "



//--------------------- .note.nv.cuinfo           --------------------------
	.section	.note.nv.cuinfo,"",@"SHT_NOTE"
	.sectionflags	@"SHF_NOTE_NV_CUINFO"
        /*0018*/ 	.short	0x0002
        /*001a*/ 	.short	0x0064
        /*001c*/ 	.short	0x0082
	.zero		2


//--------------------- .nv.info                  --------------------------
	.section	.nv.info,"",@"SHT_CUDA_INFO"
	.align	4


	//----- nvinfo : EIATTR_REGCOUNT
	.align		4
        /*0000*/ 	.byte	0x04, 0x2f
        /*0002*/ 	.short	(.L_1 - .L_0)
	.align		4
.L_0:
        /*0004*/ 	.word	index@(_Z19repeatedActivationsPfiiif)
        /*0008*/ 	.word	0x00000004


	//----- nvinfo : EIATTR_FRAME_SIZE
	.align		4
.L_1:
        /*000c*/ 	.byte	0x04, 0x11
        /*000e*/ 	.short	(.L_3 - .L_2)
	.align		4
.L_2:
        /*0010*/ 	.word	index@(_Z19repeatedActivationsPfiiif)
        /*0014*/ 	.word	0x00000000


	//----- nvinfo : EIATTR_MIN_STACK_SIZE
	.align		4
.L_3:
        /*0018*/ 	.byte	0x04, 0x12
        /*001a*/ 	.short	(.L_5 - .L_4)
	.align		4
.L_4:
        /*001c*/ 	.word	index@(_Z19repeatedActivationsPfiiif)
        /*0020*/ 	.word	0x00000000
.L_5:


//--------------------- .nv.compat                --------------------------
	.section	.nv.compat,"",@"SHT_CUDA_COMPAT_INFO"
	.align	4
        /*0000*/ 	.byte	0x02, 0x09, 0x00, 0x00, 0x02, 0x02, 0x01, 0x00, 0x02, 0x05, 0x05, 0x00, 0x03, 0x07, 0x01, 0x01
        /*0010*/ 	.byte	0x02, 0x03, 0x00, 0x00, 0x02, 0x06, 0x01, 0x00, 0x04, 0x0b, 0x08, 0x00, 0x09, 0x00, 0x00, 0x00
        /*0020*/ 	.byte	0x00, 0x00, 0x00, 0x00


//--------------------- .nv.info._Z19repeatedActivationsPfiiif --------------------------
	.section	.nv.info._Z19repeatedActivationsPfiiif,"",@"SHT_CUDA_INFO"
	.sectionflags	@""
	.align	4


	//----- nvinfo : EIATTR_CUDA_API_VERSION
	.align		4
        /*0000*/ 	.byte	0x04, 0x37
        /*0002*/ 	.short	(.L_7 - .L_6)
.L_6:
        /*0004*/ 	.word	0x00000082


	//----- nvinfo : EIATTR_KPARAM_INFO
	.align		4
.L_7:
        /*0008*/ 	.byte	0x04, 0x17
        /*000a*/ 	.short	(.L_9 - .L_8)
.L_8:
        /*000c*/ 	.word	0x00000000
        /*0010*/ 	.short	0x0004
        /*0012*/ 	.short	0x0014
        /*0014*/ 	.byte	0x00, 0xf0, 0x11, 0x00


	//----- nvinfo : EIATTR_KPARAM_INFO
	.align		4
.L_9:
        /*0018*/ 	.byte	0x04, 0x17
        /*001a*/ 	.short	(.L_11 - .L_10)
.L_10:
        /*001c*/ 	.word	0x00000000
        /*0020*/ 	.short	0x0003
        /*0022*/ 	.short	0x0010
        /*0024*/ 	.byte	0x00, 0xf0, 0x11, 0x00


	//----- nvinfo : EIATTR_KPARAM_INFO
	.align		4
.L_11:
        /*0028*/ 	.byte	0x04, 0x17
        /*002a*/ 	.short	(.L_13 - .L_12)
.L_12:
        /*002c*/ 	.word	0x00000000
        /*0030*/ 	.short	0x0002
        /*0032*/ 	.short	0x000c
        /*0034*/ 	.byte	0x00, 0xf0, 0x11, 0x00


	//----- nvinfo : EIATTR_KPARAM_INFO
	.align		4
.L_13:
        /*0038*/ 	.byte	0x04, 0x17
        /*003a*/ 	.short	(.L_15 - .L_14)
.L_14:
        /*003c*/ 	.word	0x00000000
        /*0040*/ 	.short	0x0001
        /*0042*/ 	.short	0x0008
        /*0044*/ 	.byte	0x00, 0xf0, 0x11, 0x00


	//----- nvinfo : EIATTR_KPARAM_INFO
	.align		4
.L_15:
        /*0048*/ 	.byte	0x04, 0x17
        /*004a*/ 	.short	(.L_17 - .L_16)
.L_16:
        /*004c*/ 	.word	0x00000000
        /*0050*/ 	.short	0x0000
        /*0052*/ 	.short	0x0000
        /*0054*/ 	.byte	0x00, 0xf5, 0x21, 0x00


	//----- nvinfo : EIATTR_SPARSE_MMA_MASK
	.align		4
.L_17:
        /*0058*/ 	.byte	0x03, 0x50
        /*005a*/ 	.short	0x0000


	//----- nvinfo : EIATTR_MAXREG_COUNT
	.align		4
        /*005c*/ 	.byte	0x03, 0x1b
        /*005e*/ 	.short	0x00ff


	//----- nvinfo : EIATTR_MERCURY_ISA_VERSION
	.align		4
        /*0060*/ 	.byte	0x03, 0x5f
        /*0062*/ 	.short	0x0101


	//----- nvinfo : EIATTR_VRC_CTA_INIT_COUNT
	.align		4
        /*0064*/ 	.byte	0x02, 0x4a
	.zero		1
	.zero		1


	//----- nvinfo : EIATTR_EXIT_INSTR_OFFSETS
	.align		4
        /*0068*/ 	.byte	0x04, 0x1c
        /*006a*/ 	.short	(.L_19 - .L_18)


	//   ....[0]....
.L_18:
        /*006c*/ 	.word	0x00000010


	//----- nvinfo : EIATTR_CBANK_PARAM_SIZE
	.align		4
.L_19:
        /*0070*/ 	.byte	0x03, 0x19
        /*0072*/ 	.short	0x0018


	//----- nvinfo : EIATTR_PARAM_CBANK
	.align		4
        /*0074*/ 	.byte	0x04, 0x0a
        /*0076*/ 	.short	(.L_21 - .L_20)
	.align		4
.L_20:
        /*0078*/ 	.word	index@(.nv.constant0._Z19repeatedActivationsPfiiif)
        /*007c*/ 	.short	0x0380
        /*007e*/ 	.short	0x0018


	//----- nvinfo : EIATTR_SW_WAR
	.align		4
.L_21:
        /*0080*/ 	.byte	0x04, 0x36
        /*0082*/ 	.short	(.L_23 - .L_22)
.L_22:
        /*0084*/ 	.word	0x00000008
.L_23:


//--------------------- .nv.callgraph             --------------------------
	.section	.nv.callgraph,"",@"SHT_CUDA_CALLGRAPH"
	.align	4
	.sectionentsize	8
	.align		4
        /*0000*/ 	.word	0x00000000
	.align		4
        /*0004*/ 	.word	0xffffffff
	.align		4
        /*0008*/ 	.word	0x00000000
	.align		4
        /*000c*/ 	.word	0xfffffffe
	.align		4
        /*0010*/ 	.word	0x00000000
	.align		4
        /*0014*/ 	.word	0xfffffffd
	.align		4
        /*0018*/ 	.word	0x00000000
	.align		4
        /*001c*/ 	.word	0xfffffffc


//--------------------- .text._Z19repeatedActivationsPfiiif --------------------------
	.section	.text._Z19repeatedActivationsPfiiif,"ax",@progbits
	.align	128
        .global         _Z19repeatedActivationsPfiiif
        .type           _Z19repeatedActivationsPfiiif,@function
        .size           _Z19repeatedActivationsPfiiif,(.L_x_1 - _Z19repeatedActivationsPfiiif)
        .other          _Z19repeatedActivationsPfiiif,@"STO_CUDA_ENTRY STV_DEFAULT"
_Z19repeatedActivationsPfiiif:
.text._Z19repeatedActivationsPfiiif:
[----:B------:R-:W-:Y:S01]  /*0000*/  LDC R1, c[0x0][0x37c] ;  /* 0x0000df00ff017b82 */ /* 0x000fe20000000800 */
[----:B------:R-:W-:Y:S05]  /*0010*/  EXIT ;  /* 0x000000000000794d */ /* 0x000fea0003800000 */
.L_x_0:
[----:B------:R-:W-:-:S00]  /*0020*/  BRA `(.L_x_0) ;  /* 0xfffffffc00fc7947 */ /* 0x000fc0000383ffff */
[----:B------:R-:W-:-:S00]  /*0030*/  NOP ;  /* 0x0000000000007918 */ /* 0x000fc00000000000 */
        /* <DEDUP_REMOVED lines=12> */
.L_x_1:


//--------------------- .nv.shared.reserved.0     --------------------------
	.section	.nv.shared.reserved.0,"aw",@nobits
	.weak		__nv_reservedSMEM_offset_0_alias
	.size		__nv_reservedSMEM_offset_0_alias, 0, 64
	.other		__nv_reservedSMEM_offset_0_alias,@"STO_CUDA_RESERVED_SHARED STV_DEFAULT"
__nv_reservedSMEM_offset_0_alias:
	.zero		0
	.zero		64


//--------------------- .nv.constant0._Z19repeatedActivationsPfiiif --------------------------
	.section	.nv.constant0._Z19repeatedActivationsPfiiif,"a",@progbits
	.sectionflags	@""
	.align	4
.nv.constant0._Z19repeatedActivationsPfiiif:
	.zero		920


//--------------------- SYMBOLS --------------------------

	.type		.nv.reservedSmem.offset0,@object
	.size		.nv.reservedSmem.offset0,0x4
